	.headerflags	@"EF_CUDA_TEXMODE_UNIFIED EF_CUDA_64BIT_ADDRESS EF_CUDA_SM80 EF_CUDA_VIRTUAL_SM(EF_CUDA_SM80)"
	.elftype	@"ET_EXEC"


//--------------------- .nv.info                  --------------------------
	.section	.nv.info,"",@"SHT_CUDA_INFO"
	.align	4


	//----- nvinfo : EIATTR_REGCOUNT
	.align		4
        /*0000*/ 	.byte	0x04, 0x2f
        /*0002*/ 	.short	(.L_1 - .L_0)
	.align		4
.L_0:
        /*0004*/ 	.word	index@(neg_kernel_0d1d2d)
        /*0008*/ 	.word	0x00000008


	//----- nvinfo : EIATTR_MAX_STACK_SIZE
	.align		4
.L_1:
        /*000c*/ 	.byte	0x04, 0x23
        /*000e*/ 	.short	(.L_3 - .L_2)
	.align		4
.L_2:
        /*0010*/ 	.word	index@(neg_kernel_0d1d2d)
        /*0014*/ 	.word	0x00000000


	//----- nvinfo : EIATTR_MIN_STACK_SIZE
	.align		4
.L_3:
        /*0018*/ 	.byte	0x04, 0x12
        /*001a*/ 	.short	(.L_5 - .L_4)
	.align		4
.L_4:
        /*001c*/ 	.word	index@(neg_kernel_0d1d2d)
        /*0020*/ 	.word	0x00000000


	//----- nvinfo : EIATTR_FRAME_SIZE
	.align		4
.L_5:
        /*0024*/ 	.byte	0x04, 0x11
        /*0026*/ 	.short	(.L_7 - .L_6)
	.align		4
.L_6:
        /*0028*/ 	.word	index@(neg_kernel_0d1d2d)
        /*002c*/ 	.word	0x00000000
.L_7:


//--------------------- .nv.info.neg_kernel_0d1d2d --------------------------
	.section	.nv.info.neg_kernel_0d1d2d,"",@"SHT_CUDA_INFO"
	.align	4


	//----- nvinfo : EIATTR_CUDA_API_VERSION
	.align		4
        /*0000*/ 	.byte	0x04, 0x37
        /*0002*/ 	.short	(.L_9 - .L_8)
.L_8:
        /*0004*/ 	.word	0x00000078


	//----- nvinfo : EIATTR_SW2861232_WAR
	.align		4
.L_9:
        /*0008*/ 	.byte	0x01, 0x35
	.zero		2


	//----- nvinfo : EIATTR_PARAM_CBANK
	.align		4
        /*000c*/ 	.byte	0x04, 0x0a
        /*000e*/ 	.short	(.L_11 - .L_10)
	.align		4
.L_10:
        /*0010*/ 	.word	index@(.nv.constant0.neg_kernel_0d1d2d)
        /*0014*/ 	.short	0x0160
        /*0016*/ 	.short	0x0014


	//----- nvinfo : EIATTR_CBANK_PARAM_SIZE
	.align		4
.L_11:
        /*0018*/ 	.byte	0x03, 0x19
        /*001a*/ 	.short	0x0014


	//----- nvinfo : EIATTR_KPARAM_INFO
	.align		4
        /*001c*/ 	.byte	0x04, 0x17
        /*001e*/ 	.short	(.L_13 - .L_12)
.L_12:
        /*0020*/ 	.word	0x00000000
        /*0024*/ 	.short	0x0002
        /*0026*/ 	.short	0x0010
        /*0028*/ 	.byte	0x00, 0xf0, 0x11, 0x00


	//----- nvinfo : EIATTR_KPARAM_INFO
	.align		4
.L_13:
        /*002c*/ 	.byte	0x04, 0x17
        /*002e*/ 	.short	(.L_15 - .L_14)
.L_14:
        /*0030*/ 	.word	0x00000000
        /*0034*/ 	.short	0x0001
        /*0036*/ 	.short	0x0008
        /*0038*/ 	.byte	0x00, 0xf0, 0x21, 0x00


	//----- nvinfo : EIATTR_KPARAM_INFO
	.align		4
.L_15:
        /*003c*/ 	.byte	0x04, 0x17
        /*003e*/ 	.short	(.L_17 - .L_16)
.L_16:
        /*0040*/ 	.word	0x00000000
        /*0044*/ 	.short	0x0000
        /*0046*/ 	.short	0x0000
        /*0048*/ 	.byte	0x00, 0xf0, 0x21, 0x00


	//----- nvinfo : EIATTR_MAXREG_COUNT
	.align		4
.L_17:
        /*004c*/ 	.byte	0x03, 0x1b
        /*004e*/ 	.short	0x00ff


	//----- nvinfo : EIATTR_EXIT_INSTR_OFFSETS
	.align		4
        /*0050*/ 	.byte	0x04, 0x1c
        /*0052*/ 	.short	(.L_19 - .L_18)


	//   ....[0]....
.L_18:
        /*0054*/ 	.word	0x000000f0


	//   ....[1]....
        /*0058*/ 	.word	0x00000110


	//----- nvinfo : EIATTR_MAX_THREADS
	.align		4
.L_19:
        /*005c*/ 	.byte	0x04, 0x05
        /*005e*/ 	.short	(.L_21 - .L_20)
.L_20:
        /*0060*/ 	.word	0x00000080
        /*0064*/ 	.word	0x00000001
        /*0068*/ 	.word	0x00000001


	//----- nvinfo : EIATTR_CRS_STACK_SIZE
	.align		4
.L_21:
        /*006c*/ 	.byte	0x04, 0x1e
        /*006e*/ 	.short	(.L_23 - .L_22)
.L_22:
        /*0070*/ 	.word	0x00000000
.L_23:


//--------------------- .nv.constant0.neg_kernel_0d1d2d --------------------------
	.section	.nv.constant0.neg_kernel_0d1d2d,"a",@progbits
	.align	4
.nv.constant0.neg_kernel_0d1d2d:
	.zero		372


//--------------------- .text.neg_kernel_0d1d2d   --------------------------
	.section	.text.neg_kernel_0d1d2d,"ax",@progbits
	.sectioninfo	@"SHI_REGISTERS=8"
	.align	128
        .global         neg_kernel_0d1d2d
        .type           neg_kernel_0d1d2d,@function
        .size           neg_kernel_0d1d2d,(.L_x_3 - neg_kernel_0d1d2d)
        .other          neg_kernel_0d1d2d,@"STO_CUDA_ENTRY STV_DEFAULT"
neg_kernel_0d1d2d:
.text.neg_kernel_0d1d2d:
[----:B------:R-:W-:-:S02]  /*0000*/  MOV R1, c[0x0][0x28] ;  /* 0x00000a0000017a02 */ /* 0x000fc40000000f00 */
[----:B------:R-:W0:Y:S01]  /*0010*/  S2R R0, SR_TID.X ;  /* 0x0000000000007919 */ /* 0x000e220000002100 */
[----:B------:R-:W-:Y:S01]  /*0020*/  ULDC.64 UR4, c[0x0][0x118] ;  /* 0x0000460000047ab9 */ /* 0x000fe20000000a00 */
[----:B------:R-:W-:Y:S02]  /*0030*/  BSSY B0, `(.L_x_0) ;  /* 0x000000a000007945 */ /* 0x000fe40003800000 */
[----:B------:R-:W1:Y:S01]  /*0040*/  S2R R3, SR_CTAID.X ;  /* 0x0000000000037919 */ /* 0x000e620000002500 */
[----:B0-----:R-:W-:-:S04]  /*0050*/  LOP3.LUT R0, R0, 0x3, RZ, 0xc0, !PT ;  /* 0x0000000300007812 */ /* 0x001fc800078ec0ff */
[----:B-1----:R-:W-:Y:S01]  /*0060*/  LEA R0, R3, R0, 0x2 ;  /* 0x0000000003007211 */ /* 0x002fe200078e10ff */
[----:B------:R-:W-:-:S03]  /*0070*/  HFMA2.MMA R3, -RZ, RZ, 0, 2.384185791015625e-07 ;  /* 0x00000004ff037435 */ /* 0x000fc600000001ff */
[----:B------:R-:W-:-:S07]  /*0080*/  ISETP.GE.AND P0, PT, R0, c[0x0][0x170], PT ;  /* 0x00005c0000007a0c */ /* 0x000fce0003f06270 */
[----:B------:R-:W-:-:S06]  /*0090*/  IMAD.WIDE R4, R0, R3, c[0x0][0x168] ;  /* 0x00005a0000047625 */ /* 0x000fcc00078e0203 */
[----:B------:R-:W-:Y:S05]  /*00a0*/  @P0 BRA `(.L_x_1) ;  /* 0x0000002000000947 */ /* 0x000fea0003800000 */
[----:B------:R-:W-:-:S06]  /*00b0*/  IMAD.WIDE R2, R0, R3, c[0x0][0x160] ;  /* 0x0000580000027625 */ /* 0x000fcc00078e0203 */
[----:B------:R0:W5:Y:S02]  /*00c0*/  LDG.E R2, [R2.64] ;  /* 0x0000000402027981 */ /* 0x000164000c1e1900 */
.L_x_1:
[----:B------:R-:W-:Y:S05]  /*00d0*/  BSYNC B0 ;  /* 0x0000000000007941 */ /* 0x000fea0003800000 */
.L_x_0:
[----:B0----5:R-:W-:Y:S01]  /*00e0*/  FADD R3, RZ, -R2 ;  /* 0x80000002ff037221 */ /* 0x021fe20000000000 */
[----:B------:R-:W-:Y:S06]  /*00f0*/  @P0 EXIT ;  /* 0x000000000000094d */ /* 0x000fec0003800000 */
[----:B------:R-:W-:Y:S01]  /*0100*/  STG.E [R4.64], R3 ;  /* 0x0000000304007986 */ /* 0x000fe2000c101904 */
[----:B------:R-:W-:Y:S05]  /*0110*/  EXIT ;  /* 0x000000000000794d */ /* 0x000fea0003800000 */
.L_x_2:
[----:B------:R-:W-:-:S00]  /*0120*/  BRA `(.L_x_2) ;  /* 0xfffffff000007947 */ /* 0x000fc0000383ffff */
[----:B------:R-:W-:-:S00]  /*0130*/  NOP ;  /* 0x0000000000007918 */ /* 0x000fc00000000000 */
        /* <DEDUP_REMOVED lines=12> */
.L_x_3:
